	.headerflags	@"EF_CUDA_TEXMODE_UNIFIED EF_CUDA_64BIT_ADDRESS EF_CUDA_ACCELERATORS EF_CUDA_SM90 EF_CUDA_VIRTUAL_SM(EF_CUDA_SM90)"
	.elftype	@"ET_EXEC"


//--------------------- .nv.info                  --------------------------
	.section	.nv.info,"",@"SHT_CUDA_INFO"
	.align	4


	//----- nvinfo : EIATTR_REGCOUNT
	.align		4
        /*0000*/ 	.byte	0x04, 0x2f
        /*0002*/ 	.short	(.L_1 - .L_0)
	.align		4
.L_0:
        /*0004*/ 	.word	index@(triton_poi_fused_convolution_hardtanh_hardtanh_backward_16)
        /*0008*/ 	.word	0x0000000f


	//----- nvinfo : EIATTR_MIN_STACK_SIZE
	.align		4
.L_1:
        /*000c*/ 	.byte	0x04, 0x12
        /*000e*/ 	.short	(.L_3 - .L_2)
	.align		4
.L_2:
        /*0010*/ 	.word	index@(triton_poi_fused_convolution_hardtanh_hardtanh_backward_16)
        /*0014*/ 	.word	0x00000000


	//----- nvinfo : EIATTR_FRAME_SIZE
	.align		4
.L_3:
        /*0018*/ 	.byte	0x04, 0x11
        /*001a*/ 	.short	(.L_5 - .L_4)
	.align		4
.L_4:
        /*001c*/ 	.word	index@(triton_poi_fused_convolution_hardtanh_hardtanh_backward_16)
        /*0020*/ 	.word	0x00000000


	//----- nvinfo : EIATTR_MIN_STACK_SIZE
	.align		4
.L_5:
        /*0024*/ 	.byte	0x04, 0x12
        /*0026*/ 	.short	(.L_7 - .L_6)
	.align		4
.L_6:
        /*0028*/ 	.word	index@(triton_poi_fused_convolution_hardtanh_hardtanh_backward_16)
        /*002c*/ 	.word	0x00000000
.L_7:


//--------------------- .nv.info.triton_poi_fused_convolution_hardtanh_hardtanh_backward_16 --------------------------
	.section	.nv.info.triton_poi_fused_convolution_hardtanh_hardtanh_backward_16,"",@"SHT_CUDA_INFO"
	.sectionflags	@""
	.align	4


	//----- nvinfo : EIATTR_CUDA_API_VERSION
	.align		4
        /*0000*/ 	.byte	0x04, 0x37
        /*0002*/ 	.short	(.L_9 - .L_8)
.L_8:
        /*0004*/ 	.word	0x0000007c


	//----- nvinfo : EIATTR_KPARAM_INFO
	.align		4
.L_9:
        /*0008*/ 	.byte	0x04, 0x17
        /*000a*/ 	.short	(.L_11 - .L_10)
.L_10:
        /*000c*/ 	.word	0x00000000
        /*0010*/ 	.short	0x0004
        /*0012*/ 	.short	0x0020
        /*0014*/ 	.byte	0x00, 0xf0, 0x11, 0x00


	//----- nvinfo : EIATTR_KPARAM_INFO
	.align		4
.L_11:
        /*0018*/ 	.byte	0x04, 0x17
        /*001a*/ 	.short	(.L_13 - .L_12)
.L_12:
        /*001c*/ 	.word	0x00000000
        /*0020*/ 	.short	0x0003
        /*0022*/ 	.short	0x0018
        /*0024*/ 	.byte	0x00, 0xf4, 0x21, 0x00


	//----- nvinfo : EIATTR_KPARAM_INFO
	.align		4
.L_13:
        /*0028*/ 	.byte	0x04, 0x17
        /*002a*/ 	.short	(.L_15 - .L_14)
.L_14:
        /*002c*/ 	.word	0x00000000
        /*0030*/ 	.short	0x0002
        /*0032*/ 	.short	0x0010
        /*0034*/ 	.byte	0x00, 0xf4, 0x21, 0x00


	//----- nvinfo : EIATTR_KPARAM_INFO
	.align		4
.L_15:
        /*0038*/ 	.byte	0x04, 0x17
        /*003a*/ 	.short	(.L_17 - .L_16)
.L_16:
        /*003c*/ 	.word	0x00000000
        /*0040*/ 	.short	0x0001
        /*0042*/ 	.short	0x0008
        /*0044*/ 	.byte	0x00, 0xf4, 0x21, 0x00


	//----- nvinfo : EIATTR_KPARAM_INFO
	.align		4
.L_17:
        /*0048*/ 	.byte	0x04, 0x17
        /*004a*/ 	.short	(.L_19 - .L_18)
.L_18:
        /*004c*/ 	.word	0x00000000
        /*0050*/ 	.short	0x0000
        /*0052*/ 	.short	0x0000
        /*0054*/ 	.byte	0x00, 0xf4, 0x21, 0x00


	//----- nvinfo : EIATTR_SPARSE_MMA_MASK
	.align		4
.L_19:
        /*0058*/ 	.byte	0x03, 0x50
        /*005a*/ 	.short	0x0000


	//----- nvinfo : EIATTR_MAXREG_COUNT
	.align		4
        /*005c*/ 	.byte	0x03, 0x1b
        /*005e*/ 	.short	0x00ff


	//----- nvinfo : EIATTR_EXIT_INSTR_OFFSETS
	.align		4
        /*0060*/ 	.byte	0x04, 0x1c
        /*0062*/ 	.short	(.L_21 - .L_20)


	//   ....[0]....
.L_20:
        /*0064*/ 	.word	0x000003e0


	//----- nvinfo : EIATTR_REQNTID
	.align		4
.L_21:
        /*0068*/ 	.byte	0x04, 0x10
        /*006a*/ 	.short	(.L_23 - .L_22)
.L_22:
        /*006c*/ 	.word	0x00000080
        /*0070*/ 	.word	0x00000001
        /*0074*/ 	.word	0x00000001


	//----- nvinfo : EIATTR_CBANK_PARAM_SIZE
	.align		4
.L_23:
        /*0078*/ 	.byte	0x03, 0x19
        /*007a*/ 	.short	0x0024


	//----- nvinfo : EIATTR_PARAM_CBANK
	.align		4
        /*007c*/ 	.byte	0x04, 0x0a
        /*007e*/ 	.short	(.L_25 - .L_24)
	.align		4
.L_24:
        /*0080*/ 	.word	index@(.nv.constant0.triton_poi_fused_convolution_hardtanh_hardtanh_backward_16)
        /*0084*/ 	.short	0x0210
        /*0086*/ 	.short	0x0024


	//----- nvinfo : EIATTR_SW_WAR
	.align		4
.L_25:
        /*0088*/ 	.byte	0x04, 0x36
        /*008a*/ 	.short	(.L_27 - .L_26)
.L_26:
        /*008c*/ 	.word	0x00000008
.L_27:


//--------------------- .nv.callgraph             --------------------------
	.section	.nv.callgraph,"",@"SHT_CUDA_CALLGRAPH"
	.align	4
	.sectionentsize	8
	.align		4
        /*0000*/ 	.word	0x00000000
	.align		4
        /*0004*/ 	.word	0xffffffff
	.align		4
        /*0008*/ 	.word	0x00000000
	.align		4
        /*000c*/ 	.word	0xfffffffe
	.align		4
        /*0010*/ 	.word	0x00000000
	.align		4
        /*0014*/ 	.word	0xfffffffd
	.align		4
        /*0018*/ 	.word	0x00000000
	.align		4
        /*001c*/ 	.word	0xfffffffc


//--------------------- .text.triton_poi_fused_convolution_hardtanh_hardtanh_backward_16 --------------------------
	.section	.text.triton_poi_fused_convolution_hardtanh_hardtanh_backward_16,"ax",@progbits
	.align	128
        .global         triton_poi_fused_convolution_hardtanh_hardtanh_backward_16
        .type           triton_poi_fused_convolution_hardtanh_hardtanh_backward_16,@function
        .size           triton_poi_fused_convolution_hardtanh_hardtanh_backward_16,(.L_x_1 - triton_poi_fused_convolution_hardtanh_hardtanh_backward_16)
        .other          triton_poi_fused_convolution_hardtanh_hardtanh_backward_16,@"STO_CUDA_ENTRY STV_DEFAULT"
triton_poi_fused_convolution_hardtanh_hardtanh_backward_16:
.text.triton_poi_fused_convolution_hardtanh_hardtanh_backward_16:
[----:B------:R-:W-:Y:S01]  /*0000*/  LDC R1, c[0x0][0x28] ;  /* 0x00000a00ff017b82 */ /* 0x000fe20000000800 */
[----:B------:R-:W1:Y:S07]  /*0010*/  S2R R0, SR_TID.X ;  /* 0x0000000000007919 */ /* 0x000e6e0000002100 */
[----:B------:R-:W2:Y:S01]  /*0020*/  LDC.64 R4, c[0x0][0x210] ;  /* 0x00008400ff047b82 */ /* 0x000ea20000000a00 */
[----:B------:R-:W-:Y:S01]  /*0030*/  ULDC.64 UR4, c[0x0][0x208] ;  /* 0x0000820000047ab9 */ /* 0x000fe20000000a00 */
[----:B------:R-:W-:Y:S01]  /*0040*/  ULDC.64 UR6, c[0x0][0x228] ;  /* 0x00008a0000067ab9 */ /* 0x000fe20000000a00 */
[----:B------:R-:W3:Y:S05]  /*0050*/  S2R R3, SR_CTAID.X ;  /* 0x0000000000037919 */ /* 0x000eea0000002500 */
[----:B------:R-:W4:Y:S01]  /*0060*/  LDC.64 R8, c[0x0][0x218] ;  /* 0x00008600ff087b82 */ /* 0x000f220000000a00 */
[----:B-1----:R-:W-:-:S05]  /*0070*/  IMAD.SHL.U32 R0, R0, 0x4, RZ ;  /* 0x0000000400007824 */ /* 0x002fca00078e00ff */
[----:B------:R-:W-:-:S05]  /*0080*/  LOP3.LUT R0, R0, 0x1fc, RZ, 0xc0, !PT ;  /* 0x000001fc00007812 */ /* 0x000fca00078ec0ff */
[----:B---3--:R-:W-:-:S04]  /*0090*/  IMAD R0, R3, 0x200, R0 ;  /* 0x0000020003007824 */ /* 0x008fc800078e0200 */
[----:B------:R-:W-:-:S04]  /*00a0*/  IMAD.HI R2, R0, 0x38e38e39, RZ ;  /* 0x38e38e3900027827 */ /* 0x000fc800078e02ff */
[----:B--2---:R-:W-:Y:S01]  /*00b0*/  IMAD.WIDE R4, R0, 0x4, R4 ;  /* 0x0000000400047825 */ /* 0x004fe200078e0204 */
[----:B------:R-:W-:-:S04]  /*00c0*/  SHF.R.U32.HI R3, RZ, 0x1f, R2 ;  /* 0x0000001fff037819 */ /* 0x000fc80000011602 */
[----:B------:R-:W-:Y:S01]  /*00d0*/  LEA.HI.SX32 R3, R2, R3, 0x1d ;  /* 0x0000000302037211 */ /* 0x000fe200078feaff */
[----:B------:R-:W2:Y:S03]  /*00e0*/  LDG.E.128 R4, desc[UR4][R4.64] ;  /* 0x0000000404047981 */ /* 0x000ea6000c1e1d00 */
[----:B------:R-:W-:-:S04]  /*00f0*/  SHF.R.S32.HI R2, RZ, 0x1f, R3 ;  /* 0x0000001fff027819 */ /* 0x000fc80000011403 */
[----:B------:R-:W-:-:S04]  /*0100*/  LEA.HI R2, R2, R3, RZ, 0x8 ;  /* 0x0000000302027211 */ /* 0x000fc800078f40ff */
[----:B------:R-:W-:-:S05]  /*0110*/  LOP3.LUT R2, R2, 0xffffff00, RZ, 0xc0, !PT ;  /* 0xffffff0002027812 */ /* 0x000fca00078ec0ff */
[----:B------:R-:W-:-:S04]  /*0120*/  IMAD.IADD R3, R3, 0x1, -R2 ;  /* 0x0000000103037824 */ /* 0x000fc800078e0a02 */
[----:B----4-:R-:W-:Y:S02]  /*0130*/  IMAD.WIDE R8, R3, 0x4, R8 ;  /* 0x0000000403087825 */ /* 0x010fe400078e0208 */
[----:B------:R-:W1:Y:S04]  /*0140*/  LDC.64 R2, c[0x0][0x220] ;  /* 0x00008800ff027b82 */ /* 0x000e680000000a00 */
[----:B------:R-:W2:Y:S01]  /*0150*/  LDG.E.EL R8, desc[UR4][R8.64] ;  /* 0x0000000408087981 */ /* 0x000ea2000c2e1900 */
[----:B-1----:R-:W-:-:S04]  /*0160*/  IMAD.WIDE R2, R0, 0x4, R2 ;  /* 0x0000000400027825 */ /* 0x002fc800078e0202 */
[--C-:B--2---:R-:W-:Y:S01]  /*0170*/  FADD R11, R4, R8.reuse ;  /* 0x00000008040b7221 */ /* 0x104fe20000000000 */
[----:B------:R-:W-:-:S04]  /*0180*/  FADD R10, R5, R8 ;  /* 0x00000008050a7221 */ /* 0x000fc80000000000 */
[C---:B------:R-:W-:Y:S02]  /*0190*/  FSETP.GTU.AND P4, PT, R11.reuse, RZ, PT ;  /* 0x000000ff0b00720b */ /* 0x040fe40003f8c000 */
[C---:B------:R-:W-:Y:S02]  /*01a0*/  FSETP.GTU.AND P0, PT, R10.reuse, RZ, PT ;  /* 0x000000ff0a00720b */ /* 0x040fe40003f0c000 */
[----:B------:R-:W-:Y:S02]  /*01b0*/  FSETP.GE.OR P2, PT, R11, 6, !P4 ;  /* 0x40c000000b00780b */ /* 0x000fe40006746400 */
[----:B------:R-:W-:Y:S01]  /*01c0*/  FSETP.GE.OR P1, PT, R10, 6, !P0 ;  /* 0x40c000000a00780b */ /* 0x000fe20004726400 */
[--C-:B------:R-:W-:Y:S01]  /*01d0*/  FADD R6, R6, R8.reuse ;  /* 0x0000000806067221 */ /* 0x100fe20000000000 */
[----:B------:R-:W-:Y:S01]  /*01e0*/  FADD R7, R7, R8 ;  /* 0x0000000807077221 */ /* 0x000fe20000000000 */
[----:B------:R-:W-:Y:S02]  /*01f0*/  SEL R4, RZ, 0x1, !P2 ;  /* 0x00000001ff047807 */ /* 0x000fe40005000000 */
[----:B------:R-:W-:-:S02]  /*0200*/  SEL R5, RZ, 0x1, !P1 ;  /* 0x00000001ff057807 */ /* 0x000fc40004800000 */
[----:B------:R-:W-:Y:S02]  /*0210*/  FSETP.GTU.AND P3, PT, R6, RZ, PT ;  /* 0x000000ff0600720b */ /* 0x000fe40003f6c000 */
[----:B------:R-:W-:Y:S02]  /*0220*/  PRMT R12, R4, 0x3340, R5 ;  /* 0x00003340040c7816 */ /* 0x000fe40000000005 */
[----:B------:R-:W-:Y:S02]  /*0230*/  FSETP.GTU.AND P6, PT, R7, RZ, PT ;  /* 0x000000ff0700720b */ /* 0x000fe40003fcc000 */
[----:B------:R-:W-:Y:S02]  /*0240*/  FSEL R4, R11, RZ, P4 ;  /* 0x000000ff0b047208 */ /* 0x000fe40002000000 */
[----:B------:R-:W-:Y:S02]  /*0250*/  FSETP.GE.OR P2, PT, R6, 6, !P3 ;  /* 0x40c000000600780b */ /* 0x000fe40005f46400 */
[----:B------:R-:W-:-:S02]  /*0260*/  FSETP.GE.OR P1, PT, R7, 6, !P6 ;  /* 0x40c000000700780b */ /* 0x000fc40007726400 */
[----:B------:R-:W-:Y:S02]  /*0270*/  FSETP.GEU.AND P5, PT, R4, 6, PT ;  /* 0x40c000000400780b */ /* 0x000fe40003fae000 */
[----:B------:R-:W-:Y:S02]  /*0280*/  FSEL R5, R10, RZ, P0 ;  /* 0x000000ff0a057208 */ /* 0x000fe40000000000 */
[----:B------:R-:W-:Y:S02]  /*0290*/  FSEL R6, R6, RZ, P3 ;  /* 0x000000ff06067208 */ /* 0x000fe40001800000 */
[----:B------:R-:W-:Y:S02]  /*02a0*/  FSEL R7, R7, RZ, P6 ;  /* 0x000000ff07077208 */ /* 0x000fe40003000000 */
[----:B------:R-:W-:Y:S02]  /*02b0*/  SEL R8, RZ, 0x1, !P2 ;  /* 0x00000001ff087807 */ /* 0x000fe40005000000 */
[----:B------:R-:W-:-:S02]  /*02c0*/  SEL R9, RZ, 0x1, !P1 ;  /* 0x00000001ff097807 */ /* 0x000fc40004800000 */
[----:B------:R-:W-:Y:S02]  /*02d0*/  FSETP.GEU.AND P4, PT, R5, 6, PT ;  /* 0x40c000000500780b */ /* 0x000fe40003f8e000 */
[----:B------:R-:W-:Y:S02]  /*02e0*/  FSETP.GEU.AND P2, PT, R6, 6, PT ;  /* 0x40c000000600780b */ /* 0x000fe40003f4e000 */
[----:B------:R-:W-:Y:S02]  /*02f0*/  FSETP.GEU.AND P1, PT, R7, 6, PT ;  /* 0x40c000000700780b */ /* 0x000fe40003f2e000 */
[----:B------:R-:W-:Y:S02]  /*0300*/  FSETP.NAN.AND P6, PT, R4, R4, PT ;  /* 0x000000040400720b */ /* 0x000fe40003fc8000 */
[----:B------:R-:W-:Y:S02]  /*0310*/  PRMT R11, R8, 0x3340, R9 ;  /* 0x00003340080b7816 */ /* 0x000fe40000000009 */
[----:B------:R-:W-:-:S02]  /*0320*/  @P5 SEL R4, R4, 0x40c00000, P6 ;  /* 0x40c0000004045807 */ /* 0x000fc40003000000 */
[----:B------:R-:W-:Y:S02]  /*0330*/  FSETP.NAN.AND P3, PT, R5, R5, PT ;  /* 0x000000050500720b */ /* 0x000fe40003f68000 */
[C---:B------:R-:W-:Y:S02]  /*0340*/  FSETP.NAN.AND P5, PT, R6.reuse, R6, PT ;  /* 0x000000060600720b */ /* 0x040fe40003fa8000 */
[----:B------:R-:W-:Y:S02]  /*0350*/  FSETP.NAN.AND P6, PT, R7, R7, PT ;  /* 0x000000070700720b */ /* 0x000fe40003fc8000 */
[----:B------:R-:W-:Y:S02]  /*0360*/  IADD3 R8, P0, R0, UR6, RZ ;  /* 0x0000000600087c10 */ /* 0x000fe4000ff1e0ff */
[----:B------:R-:W-:Y:S02]  /*0370*/  @P4 SEL R5, R5, 0x40c00000, P3 ;  /* 0x40c0000005054807 */ /* 0x000fe40001800000 */
[----:B------:R-:W-:-:S02]  /*0380*/  @P2 SEL R6, R6, 0x40c00000, P5 ;  /* 0x40c0000006062807 */ /* 0x000fc40002800000 */
[----:B------:R-:W-:Y:S02]  /*0390*/  @P1 SEL R7, R7, 0x40c00000, P6 ;  /* 0x40c0000007071807 */ /* 0x000fe40003000000 */
[----:B------:R-:W-:Y:S02]  /*03a0*/  LEA.HI.X.SX32 R9, R0, UR7, 0x1, P0 ;  /* 0x0000000700097c11 */ /* 0x000fe400080f0eff */
[----:B------:R-:W-:Y:S01]  /*03b0*/  PRMT R11, R12, 0x5410, R11 ;  /* 0x000054100c0b7816 */ /* 0x000fe2000000000b */
[----:B------:R-:W-:Y:S04]  /*03c0*/  STG.E.128 desc[UR4][R2.64], R4 ;  /* 0x0000000402007986 */ /* 0x000fe8000c101d04 */
[----:B------:R-:W-:Y:S01]  /*03d0*/  STG.E desc[UR4][R8.64], R11 ;  /* 0x0000000b08007986 */ /* 0x000fe2000c101904 */
[----:B------:R-:W-:Y:S05]  /*03e0*/  EXIT ;  /* 0x000000000000794d */ /* 0x000fea0003800000 */
.L_x_0:
[----:B------:R-:W-:-:S00]  /*03f0*/  BRA `(.L_x_0) ;  /* 0xfffffffc00fc7947 */ /* 0x000fc0000383ffff */
[----:B------:R-:W-:-:S00]  /*0400*/  NOP ;  /* 0x0000000000007918 */ /* 0x000fc00000000000 */
[----:B------:R-:W-:-:S00]  /*0410*/  NOP ;  /* 0x0000000000007918 */ /* 0x000fc00000000000 */
[----:B------:R-:W-:-:S00]  /*0420*/  NOP ;  /* 0x0000000000007918 */ /* 0x000fc00000000000 */
[----:B------:R-:W-:-:S00]  /*0430*/  NOP ;  /* 0x0000000000007918 */ /* 0x000fc00000000000 */
[----:B------:R-:W-:-:S00]  /*0440*/  NOP ;  /* 0x0000000000007918 */ /* 0x000fc00000000000 */
[----:B------:R-:W-:-:S00]  /*0450*/  NOP ;  /* 0x0000000000007918 */ /* 0x000fc00000000000 */
[----:B------:R-:W-:-:S00]  /*0460*/  NOP ;  /* 0x0000000000007918 */ /* 0x000fc00000000000 */
[----:B------:R-:W-:-:S00]  /*0470*/  NOP ;  /* 0x0000000000007918 */ /* 0x000fc00000000000 */
.L_x_1:


//--------------------- .nv.constant0.triton_poi_fused_convolution_hardtanh_hardtanh_backward_16 --------------------------
	.section	.nv.constant0.triton_poi_fused_convolution_hardtanh_hardtanh_backward_16,"a",@progbits
	.sectionflags	@""
	.align	4
.nv.constant0.triton_poi_fused_convolution_hardtanh_hardtanh_backward_16:
	.zero		564
